//
// Generated by NVIDIA NVVM Compiler
//
// Compiler Build ID: CL-36424714
// Cuda compilation tools, release 13.0, V13.0.88
// Based on NVVM 20.0.0
//

.version 9.0
.target sm_100
.address_size 64

	// .globl	_Z17warp_mma_16x16x16P6__halfS0_Pf

.visible .entry _Z17warp_mma_16x16x16P6__halfS0_Pf(
	.param .u64 .ptr .align 1 _Z17warp_mma_16x16x16P6__halfS0_Pf_param_0,
	.param .u64 .ptr .align 1 _Z17warp_mma_16x16x16P6__halfS0_Pf_param_1,
	.param .u64 .ptr .align 1 _Z17warp_mma_16x16x16P6__halfS0_Pf_param_2
)
{
	.reg .b32 	%r<18>;
	.reg .b32 	%f<10>;
	.reg .b64 	%rd<7>;

	ld.param.u64 	%rd1, [_Z17warp_mma_16x16x16P6__halfS0_Pf_param_0];
	ld.param.u64 	%rd2, [_Z17warp_mma_16x16x16P6__halfS0_Pf_param_1];
	ld.param.u64 	%rd3, [_Z17warp_mma_16x16x16P6__halfS0_Pf_param_2];
	cvta.to.global.u64 	%rd4, %rd1;
	cvta.to.global.u64 	%rd5, %rd2;
	cvta.to.global.u64 	%rd6, %rd3;
	mov.b32 	%r1, 16;
	wmma.load.a.sync.aligned.row.m16n16k16.global.f16 	{%r2, %r3, %r4, %r5, %r6, %r7, %r8, %r9}, [%rd4], %r1;
	wmma.load.b.sync.aligned.col.m16n16k16.global.f16 	{%r10, %r11, %r12, %r13, %r14, %r15, %r16, %r17}, [%rd5], %r1;
	mov.f32 	%f1, 0f00000000;
	wmma.mma.sync.aligned.row.col.m16n16k16.f32.f32 {%f2, %f3, %f4, %f5, %f6, %f7, %f8, %f9}, {%r2, %r3, %r4, %r5, %r6, %r7, %r8, %r9}, {%r10, %r11, %r12, %r13, %r14, %r15, %r16, %r17}, {%f1, %f1, %f1, %f1, %f1, %f1, %f1, %f1};
	wmma.store.d.sync.aligned.row.m16n16k16.global.f32 	[%rd6], {%f2, %f3, %f4, %f5, %f6, %f7, %f8, %f9}, %r1;
	ret;

}


// ===== COMPILED SASS (sm_100) =====

	.target	sm_100

	.elftype	@"ET_EXEC"


//--------------------- .note.nv.tkinfo           --------------------------
	.section	.note.nv.tkinfo,"",@"SHT_NOTE"
	.sectionflags	@"SHF_NOTE_NV_TKINFO"
	.tkinfo
        /*0018*/ 	.word	0x00000002
        /*0030*/ 	.string	""
        /*0030*/ 	.string	"ptxas"
        /*0030*/ 	.string	"Cuda compilation tools, release 13.0, V13.0.88"
        /*0030*/ 	.string	"Build cuda_13.0.r13.0/compiler.36424714_0"
        /*0030*/ 	.string	"-arch sm_100 -m 64 "



//--------------------- .note.nv.cuinfo           --------------------------
	.section	.note.nv.cuinfo,"",@"SHT_NOTE"
	.sectionflags	@"SHF_NOTE_NV_CUINFO"
        /*0018*/ 	.short	0x0002
        /*001a*/ 	.short	0x0064
        /*001c*/ 	.short	0x0082
	.zero		2


//--------------------- .nv.info                  --------------------------
	.section	.nv.info,"",@"SHT_CUDA_INFO"
	.align	4


	//----- nvinfo : EIATTR_REGCOUNT
	.align		4
        /*0000*/ 	.byte	0x04, 0x2f
        /*0002*/ 	.short	(.L_1 - .L_0)
	.align		4
.L_0:
        /*0004*/ 	.word	index@(_Z17warp_mma_16x16x16P6__halfS0_Pf)
        /*0008*/ 	.word	0x00000016


	//----- nvinfo : EIATTR_FRAME_SIZE
	.align		4
.L_1:
        /*000c*/ 	.byte	0x04, 0x11
        /*000e*/ 	.short	(.L_3 - .L_2)
	.align		4
.L_2:
        /*0010*/ 	.word	index@(_Z17warp_mma_16x16x16P6__halfS0_Pf)
        /*0014*/ 	.word	0x00000000


	//----- nvinfo : EIATTR_MIN_STACK_SIZE
	.align		4
.L_3:
        /*0018*/ 	.byte	0x04, 0x12
        /*001a*/ 	.short	(.L_5 - .L_4)
	.align		4
.L_4:
        /*001c*/ 	.word	index@(_Z17warp_mma_16x16x16P6__halfS0_Pf)
        /*0020*/ 	.word	0x00000000
.L_5:


//--------------------- .nv.compat                --------------------------
	.section	.nv.compat,"",@"SHT_CUDA_COMPAT_INFO"
	.align	4
        /*0000*/ 	.byte	0x02, 0x09, 0x00, 0x00, 0x02, 0x02, 0x01, 0x00, 0x02, 0x05, 0x05, 0x00, 0x03, 0x07, 0x01, 0x01
        /*0010*/ 	.byte	0x02, 0x03, 0x00, 0x00, 0x02, 0x06, 0x01, 0x00, 0x04, 0x0b, 0x08, 0x00, 0x09, 0x00, 0x00, 0x00
        /*0020*/ 	.byte	0x00, 0x00, 0x00, 0x00


//--------------------- .nv.info._Z17warp_mma_16x16x16P6__halfS0_Pf --------------------------
	.section	.nv.info._Z17warp_mma_16x16x16P6__halfS0_Pf,"",@"SHT_CUDA_INFO"
	.sectionflags	@""
	.align	4


	//----- nvinfo : EIATTR_CUDA_API_VERSION
	.align		4
        /*0000*/ 	.byte	0x04, 0x37
        /*0002*/ 	.short	(.L_7 - .L_6)
.L_6:
        /*0004*/ 	.word	0x00000082


	//----- nvinfo : EIATTR_KPARAM_INFO
	.align		4
.L_7:
        /*0008*/ 	.byte	0x04, 0x17
        /*000a*/ 	.short	(.L_9 - .L_8)
.L_8:
        /*000c*/ 	.word	0x00000000
        /*0010*/ 	.short	0x0002
        /*0012*/ 	.short	0x0010
        /*0014*/ 	.byte	0x00, 0xf5, 0x21, 0x00


	//----- nvinfo : EIATTR_KPARAM_INFO
	.align		4
.L_9:
        /*0018*/ 	.byte	0x04, 0x17
        /*001a*/ 	.short	(.L_11 - .L_10)
.L_10:
        /*001c*/ 	.word	0x00000000
        /*0020*/ 	.short	0x0001
        /*0022*/ 	.short	0x0008
        /*0024*/ 	.byte	0x00, 0xf5, 0x21, 0x00


	//----- nvinfo : EIATTR_KPARAM_INFO
	.align		4
.L_11:
        /*0028*/ 	.byte	0x04, 0x17
        /*002a*/ 	.short	(.L_13 - .L_12)
.L_12:
        /*002c*/ 	.word	0x00000000
        /*0030*/ 	.short	0x0000
        /*0032*/ 	.short	0x0000
        /*0034*/ 	.byte	0x00, 0xf5, 0x21, 0x00


	//----- nvinfo : EIATTR_SPARSE_MMA_MASK
	.align		4
.L_13:
        /*0038*/ 	.byte	0x03, 0x50
        /*003a*/ 	.short	0x0000


	//----- nvinfo : EIATTR_WMMA_USED
	.align		4
        /*003c*/ 	.byte	0x01, 0x2b
	.zero		2


	//----- nvinfo : EIATTR_MAXREG_COUNT
	.align		4
        /*0040*/ 	.byte	0x03, 0x1b
        /*0042*/ 	.short	0x00ff


	//----- nvinfo : EIATTR_MERCURY_ISA_VERSION
	.align		4
        /*0044*/ 	.byte	0x03, 0x5f
        /*0046*/ 	.short	0x0101


	//----- nvinfo : EIATTR_VRC_CTA_INIT_COUNT
	.align		4
        /*0048*/ 	.byte	0x02, 0x4a
	.zero		1
	.zero		1


	//----- nvinfo : EIATTR_EXIT_INSTR_OFFSETS
	.align		4
        /*004c*/ 	.byte	0x04, 0x1c
        /*004e*/ 	.short	(.L_15 - .L_14)


	//   ....[0]....
.L_14:
        /*0050*/ 	.word	0x000001d0


	//----- nvinfo : EIATTR_CBANK_PARAM_SIZE
	.align		4
.L_15:
        /*0054*/ 	.byte	0x03, 0x19
        /*0056*/ 	.short	0x0018


	//----- nvinfo : EIATTR_PARAM_CBANK
	.align		4
        /*0058*/ 	.byte	0x04, 0x0a
        /*005a*/ 	.short	(.L_17 - .L_16)
	.align		4
.L_16:
        /*005c*/ 	.word	index@(.nv.constant0._Z17warp_mma_16x16x16P6__halfS0_Pf)
        /*0060*/ 	.short	0x0380
        /*0062*/ 	.short	0x0018


	//----- nvinfo : EIATTR_SW_WAR
	.align		4
.L_17:
        /*0064*/ 	.byte	0x04, 0x36
        /*0066*/ 	.short	(.L_19 - .L_18)
.L_18:
        /*0068*/ 	.word	0x00000008
.L_19:


//--------------------- .nv.callgraph             --------------------------
	.section	.nv.callgraph,"",@"SHT_CUDA_CALLGRAPH"
	.align	4
	.sectionentsize	8
	.align		4
        /*0000*/ 	.word	0x00000000
	.align		4
        /*0004*/ 	.word	0xffffffff
	.align		4
        /*0008*/ 	.word	0x00000000
	.align		4
        /*000c*/ 	.word	0xfffffffe
	.align		4
        /*0010*/ 	.word	0x00000000
	.align		4
        /*0014*/ 	.word	0xfffffffd
	.align		4
        /*0018*/ 	.word	0x00000000
	.align		4
        /*001c*/ 	.word	0xfffffffc


//--------------------- .text._Z17warp_mma_16x16x16P6__halfS0_Pf --------------------------
	.section	.text._Z17warp_mma_16x16x16P6__halfS0_Pf,"ax",@progbits
	.align	128
        .global         _Z17warp_mma_16x16x16P6__halfS0_Pf
        .type           _Z17warp_mma_16x16x16P6__halfS0_Pf,@function
        .size           _Z17warp_mma_16x16x16P6__halfS0_Pf,(.L_x_1 - _Z17warp_mma_16x16x16P6__halfS0_Pf)
        .other          _Z17warp_mma_16x16x16P6__halfS0_Pf,@"STO_CUDA_ENTRY STV_DEFAULT"
_Z17warp_mma_16x16x16P6__halfS0_Pf:
.text._Z17warp_mma_16x16x16P6__halfS0_Pf:
[----:B------:R-:W-:Y:S01]  /*0000*/  LDC R1, c[0x0][0x37c] ;  /* 0x0000df00ff017b82 */ /* 0x000fe20000000800 */
[----:B------:R-:W0:Y:S01]  /*0010*/  S2R R5, SR_LANEID ;  /* 0x0000000000057919 */ /* 0x000e220000000000 */
[----:B------:R-:W1:Y:S01]  /*0020*/  LDCU.128 UR8, c[0x0][0x380] ;  /* 0x00007000ff0877ac */ /* 0x000e620008000c00 */
[----:B------:R-:W-:Y:S01]  /*0030*/  IMAD.MOV.U32 R3, RZ, RZ, RZ ;  /* 0x000000ffff037224 */ /* 0x000fe200078e00ff */
[----:B------:R-:W2:Y:S01]  /*0040*/  LDCU.64 UR4, c[0x0][0x358] ;  /* 0x00006b00ff0477ac */ /* 0x000ea20008000a00 */
[----:B------:R-:W3:Y:S01]  /*0050*/  LDCU.64 UR6, c[0x0][0x390] ;  /* 0x00007200ff0677ac */ /* 0x000ee20008000a00 */
[----:B0-----:R-:W-:Y:S02]  /*0060*/  LOP3.LUT R2, R5, 0x3, RZ, 0xc0, !PT ;  /* 0x0000000305027812 */ /* 0x001fe400078ec0ff */
[----:B------:R-:W-:-:S05]  /*0070*/  SHF.R.U32.HI R5, RZ, 0x2, R5 ;  /* 0x00000002ff057819 */ /* 0x000fca0000011605 */
[----:B------:R-:W-:-:S03]  /*0080*/  IMAD.WIDE.U32 R2, R5, 0x8, R2 ;  /* 0x0000000805027825 */ /* 0x000fc600078e0002 */
[C---:B-1----:R-:W-:Y:S02]  /*0090*/  LEA R8, P0, R2.reuse, UR8, 0x2 ;  /* 0x0000000802087c11 */ /* 0x042fe4000f8010ff */
[C---:B------:R-:W-:Y:S02]  /*00a0*/  LEA R10, P1, R2.reuse, UR10, 0x2 ;  /* 0x0000000a020a7c11 */ /* 0x040fe4000f8210ff */
[C-C-:B------:R-:W-:Y:S02]  /*00b0*/  LEA.HI.X R9, R2.reuse, UR9, R3.reuse, 0x2, P0 ;  /* 0x0000000902097c11 */ /* 0x140fe400080f1403 */
[----:B------:R-:W-:-:S03]  /*00c0*/  LEA.HI.X R11, R2, UR11, R3, 0x2, P1 ;  /* 0x0000000b020b7c11 */ /* 0x000fc600088f1403 */
[----:B--2---:R-:W2:Y:S04]  /*00d0*/  LDG.E R4, desc[UR4][R8.64] ;  /* 0x0000000408047981 */ /* 0x004ea8000c1e1900 */
[----:B------:R-:W2:Y:S04]  /*00e0*/  LDG.E R5, desc[UR4][R8.64+0x100] ;  /* 0x0001000408057981 */ /* 0x000ea8000c1e1900 */
[----:B------:R-:W2:Y:S04]  /*00f0*/  LDG.E R6, desc[UR4][R8.64+0x10] ;  /* 0x0000100408067981 */ /* 0x000ea8000c1e1900 */
[----:B------:R-:W2:Y:S04]  /*0100*/  LDG.E R7, desc[UR4][R8.64+0x110] ;  /* 0x0001100408077981 */ /* 0x000ea8000c1e1900 */
[----:B------:R-:W2:Y:S04]  /*0110*/  LDG.E R12, desc[UR4][R10.64] ;  /* 0x000000040a0c7981 */ /* 0x000ea8000c1e1900 */
[----:B------:R-:W2:Y:S04]  /*0120*/  LDG.E R13, desc[UR4][R10.64+0x10] ;  /* 0x000010040a0d7981 */ /* 0x000ea8000c1e1900 */
[----:B------:R-:W4:Y:S04]  /*0130*/  LDG.E R14, desc[UR4][R10.64+0x100] ;  /* 0x000100040a0e7981 */ /* 0x000f28000c1e1900 */
[----:B------:R-:W4:Y:S01]  /*0140*/  LDG.E R15, desc[UR4][R10.64+0x110] ;  /* 0x000110040a0f7981 */ /* 0x000f22000c1e1900 */
[C---:B--2---:R-:W-:Y:S08]  /*0150*/  HMMA.16816.F32 R16, R4.reuse, R12, RZ ;  /* 0x0000000c0410723c */ /* 0x044ff000000018ff */
[----:B----4-:R-:W-:Y:S01]  /*0160*/  HMMA.16816.F32 R12, R4, R14, RZ ;  /* 0x0000000e040c723c */ /* 0x010fe200000018ff */
[----:B---3--:R-:W-:-:S04]  /*0170*/  LEA R4, P0, R2, UR6, 0x3 ;  /* 0x0000000602047c11 */ /* 0x008fc8000f8018ff */
[----:B------:R-:W-:-:S06]  /*0180*/  LEA.HI.X R5, R2, UR7, R3, 0x3, P0 ;  /* 0x0000000702057c11 */ /* 0x000fcc00080f1c03 */
[----:B------:R-:W-:Y:S04]  /*0190*/  STG.E.64 desc[UR4][R4.64], R16 ;  /* 0x0000001004007986 */ /* 0x000fe8000c101b04 */
[----:B------:R-:W-:Y:S04]  /*01a0*/  STG.E.64 desc[UR4][R4.64+0x200], R18 ;  /* 0x0002001204007986 */ /* 0x000fe8000c101b04 */
[----:B------:R-:W-:Y:S04]  /*01b0*/  STG.E.64 desc[UR4][R4.64+0x20], R12 ;  /* 0x0000200c04007986 */ /* 0x000fe8000c101b04 */
[----:B------:R-:W-:Y:S01]  /*01c0*/  STG.E.64 desc[UR4][R4.64+0x220], R14 ;  /* 0x0002200e04007986 */ /* 0x000fe2000c101b04 */
[----:B------:R-:W-:Y:S05]  /*01d0*/  EXIT ;  /* 0x000000000000794d */ /* 0x000fea0003800000 */
.L_x_0:
[----:B------:R-:W-:-:S00]  /*01e0*/  BRA `(.L_x_0) ;  /* 0xfffffffc00fc7947 */ /* 0x000fc0000383ffff */
[----:B------:R-:W-:-:S00]  /*01f0*/  NOP ;  /* 0x0000000000007918 */ /* 0x000fc00000000000 */
        /* <DEDUP_REMOVED lines=8> */
.L_x_1:


//--------------------- .nv.shared.reserved.0     --------------------------
	.section	.nv.shared.reserved.0,"aw",@nobits
	.weak		__nv_reservedSMEM_offset_0_alias
	.size		__nv_reservedSMEM_offset_0_alias, 0, 64
	.other		__nv_reservedSMEM_offset_0_alias,@"STO_CUDA_RESERVED_SHARED STV_DEFAULT"
__nv_reservedSMEM_offset_0_alias:
	.zero		0
	.zero		64


//--------------------- .nv.constant0._Z17warp_mma_16x16x16P6__halfS0_Pf --------------------------
	.section	.nv.constant0._Z17warp_mma_16x16x16P6__halfS0_Pf,"a",@progbits
	.sectionflags	@""
	.align	4
.nv.constant0._Z17warp_mma_16x16x16P6__halfS0_Pf:
	.zero		920


//--------------------- SYMBOLS --------------------------

	.type		.nv.reservedSmem.offset0,@object
	.size		.nv.reservedSmem.offset0,0x4
